//
// Generated by NVIDIA NVVM Compiler
//
// Compiler Build ID: CL-36424714
// Cuda compilation tools, release 13.0, V13.0.88
// Based on NVVM 20.0.0
//

.version 9.0
.target sm_100
.address_size 64

	// .globl	transform_heter

.visible .entry transform_heter(
	.param .u64 .ptr .align 1 transform_heter_param_0,
	.param .u32 transform_heter_param_1,
	.param .u32 transform_heter_param_2
)
{
	.reg .pred 	%p<6>;
	.reg .b32 	%r<34>;
	.reg .b64 	%rd<14>;

	ld.param.u64 	%rd8, [transform_heter_param_0];
	ld.param.u32 	%r13, [transform_heter_param_1];
	ld.param.u32 	%r14, [transform_heter_param_2];
	cvta.to.global.u64 	%rd1, %rd8;
	sub.s32 	%r15, %r14, %r13;
	mov.u32 	%r16, %ntid.x;
	div.u32 	%r1, %r15, %r16;
	mov.u32 	%r2, %tid.x;
	mad.lo.s32 	%r32, %r1, %r2, %r13;
	add.s32 	%r17, %r32, %r1;
	setp.ge.u32 	%p1, %r32, %r17;
	@%p1 bra 	$L__BB0_7;
	and.b32  	%r4, %r1, 3;
	setp.eq.s32 	%p2, %r4, 0;
	@%p2 bra 	$L__BB0_4;
	mul.wide.u32 	%rd9, %r32, 4;
	add.s64 	%rd12, %rd1, %rd9;
	neg.s32 	%r31, %r4;
	add.s32 	%r32, %r32, %r4;
$L__BB0_3:
	.pragma "nounroll";
	ld.global.u32 	%r18, [%rd12];
	add.s32 	%r19, %r18, 1;
	st.global.u32 	[%rd12], %r19;
	add.s64 	%rd12, %rd12, 4;
	add.s32 	%r31, %r31, 1;
	setp.ne.s32 	%p3, %r31, 0;
	@%p3 bra 	$L__BB0_3;
$L__BB0_4:
	add.s32 	%r20, %r1, -1;
	setp.lt.u32 	%p4, %r20, 3;
	@%p4 bra 	$L__BB0_7;
	mad.lo.s32 	%r21, %r1, %r2, %r1;
	sub.s32 	%r22, %r32, %r21;
	sub.s32 	%r33, %r22, %r13;
	mul.wide.u32 	%rd10, %r32, 4;
	add.s64 	%rd11, %rd10, %rd1;
	add.s64 	%rd13, %rd11, 8;
$L__BB0_6:
	ld.global.u32 	%r23, [%rd13+-8];
	add.s32 	%r24, %r23, 1;
	st.global.u32 	[%rd13+-8], %r24;
	ld.global.u32 	%r25, [%rd13+-4];
	add.s32 	%r26, %r25, 1;
	st.global.u32 	[%rd13+-4], %r26;
	ld.global.u32 	%r27, [%rd13];
	add.s32 	%r28, %r27, 1;
	st.global.u32 	[%rd13], %r28;
	ld.global.u32 	%r29, [%rd13+4];
	add.s32 	%r30, %r29, 1;
	st.global.u32 	[%rd13+4], %r30;
	add.s32 	%r33, %r33, 4;
	add.s64 	%rd13, %rd13, 16;
	setp.ne.s32 	%p5, %r33, 0;
	@%p5 bra 	$L__BB0_6;
$L__BB0_7:
	ret;

}


// ===== COMPILED SASS (sm_100) =====

	.target	sm_100

	.elftype	@"ET_EXEC"


//--------------------- .note.nv.tkinfo           --------------------------
	.section	.note.nv.tkinfo,"",@"SHT_NOTE"
	.sectionflags	@"SHF_NOTE_NV_TKINFO"
	.tkinfo
        /*0018*/ 	.word	0x00000002
        /*0030*/ 	.string	""
        /*0030*/ 	.string	"ptxas"
        /*0030*/ 	.string	"Cuda compilation tools, release 13.0, V13.0.88"
        /*0030*/ 	.string	"Build cuda_13.0.r13.0/compiler.36424714_0"
        /*0030*/ 	.string	"-arch sm_100 -m 64 "



//--------------------- .note.nv.cuinfo           --------------------------
	.section	.note.nv.cuinfo,"",@"SHT_NOTE"
	.sectionflags	@"SHF_NOTE_NV_CUINFO"
        /*0018*/ 	.short	0x0002
        /*001a*/ 	.short	0x0064
        /*001c*/ 	.short	0x0082
	.zero		2


//--------------------- .nv.info                  --------------------------
	.section	.nv.info,"",@"SHT_CUDA_INFO"
	.align	4


	//----- nvinfo : EIATTR_REGCOUNT
	.align		4
        /*0000*/ 	.byte	0x04, 0x2f
        /*0002*/ 	.short	(.L_1 - .L_0)
	.align		4
.L_0:
        /*0004*/ 	.word	index@(transform_heter)
        /*0008*/ 	.word	0x0000001e


	//----- nvinfo : EIATTR_FRAME_SIZE
	.align		4
.L_1:
        /*000c*/ 	.byte	0x04, 0x11
        /*000e*/ 	.short	(.L_3 - .L_2)
	.align		4
.L_2:
        /*0010*/ 	.word	index@(transform_heter)
        /*0014*/ 	.word	0x00000000


	//----- nvinfo : EIATTR_MIN_STACK_SIZE
	.align		4
.L_3:
        /*0018*/ 	.byte	0x04, 0x12
        /*001a*/ 	.short	(.L_5 - .L_4)
	.align		4
.L_4:
        /*001c*/ 	.word	index@(transform_heter)
        /*0020*/ 	.word	0x00000000
.L_5:


//--------------------- .nv.compat                --------------------------
	.section	.nv.compat,"",@"SHT_CUDA_COMPAT_INFO"
	.align	4
        /*0000*/ 	.byte	0x02, 0x09, 0x00, 0x00, 0x02, 0x02, 0x01, 0x00, 0x02, 0x05, 0x05, 0x00, 0x03, 0x07, 0x01, 0x01
        /*0010*/ 	.byte	0x02, 0x03, 0x00, 0x00, 0x02, 0x06, 0x01, 0x00, 0x04, 0x0b, 0x08, 0x00, 0x09, 0x00, 0x00, 0x00
        /*0020*/ 	.byte	0x00, 0x00, 0x00, 0x00


//--------------------- .nv.info.transform_heter  --------------------------
	.section	.nv.info.transform_heter,"",@"SHT_CUDA_INFO"
	.sectionflags	@""
	.align	4


	//----- nvinfo : EIATTR_CUDA_API_VERSION
	.align		4
        /*0000*/ 	.byte	0x04, 0x37
        /*0002*/ 	.short	(.L_7 - .L_6)
.L_6:
        /*0004*/ 	.word	0x00000082


	//----- nvinfo : EIATTR_KPARAM_INFO
	.align		4
.L_7:
        /*0008*/ 	.byte	0x04, 0x17
        /*000a*/ 	.short	(.L_9 - .L_8)
.L_8:
        /*000c*/ 	.word	0x00000000
        /*0010*/ 	.short	0x0002
        /*0012*/ 	.short	0x000c
        /*0014*/ 	.byte	0x00, 0xf0, 0x11, 0x00


	//----- nvinfo : EIATTR_KPARAM_INFO
	.align		4
.L_9:
        /*0018*/ 	.byte	0x04, 0x17
        /*001a*/ 	.short	(.L_11 - .L_10)
.L_10:
        /*001c*/ 	.word	0x00000000
        /*0020*/ 	.short	0x0001
        /*0022*/ 	.short	0x0008
        /*0024*/ 	.byte	0x00, 0xf0, 0x11, 0x00


	//----- nvinfo : EIATTR_KPARAM_INFO
	.align		4
.L_11:
        /*0028*/ 	.byte	0x04, 0x17
        /*002a*/ 	.short	(.L_13 - .L_12)
.L_12:
        /*002c*/ 	.word	0x00000000
        /*0030*/ 	.short	0x0000
        /*0032*/ 	.short	0x0000
        /*0034*/ 	.byte	0x00, 0xf5, 0x21, 0x00


	//----- nvinfo : EIATTR_SPARSE_MMA_MASK
	.align		4
.L_13:
        /*0038*/ 	.byte	0x03, 0x50
        /*003a*/ 	.short	0x0000


	//----- nvinfo : EIATTR_MAXREG_COUNT
	.align		4
        /*003c*/ 	.byte	0x03, 0x1b
        /*003e*/ 	.short	0x00ff


	//----- nvinfo : EIATTR_MERCURY_ISA_VERSION
	.align		4
        /*0040*/ 	.byte	0x03, 0x5f
        /*0042*/ 	.short	0x0101


	//----- nvinfo : EIATTR_VRC_CTA_INIT_COUNT
	.align		4
        /*0044*/ 	.byte	0x02, 0x4a
	.zero		1
	.zero		1


	//----- nvinfo : EIATTR_EXIT_INSTR_OFFSETS
	.align		4
        /*0048*/ 	.byte	0x04, 0x1c
        /*004a*/ 	.short	(.L_15 - .L_14)


	//   ....[0]....
.L_14:
        /*004c*/ 	.word	0x000001a0


	//   ....[1]....
        /*0050*/ 	.word	0x00000310


	//   ....[2]....
        /*0054*/ 	.word	0x000009d0


	//   ....[3]....
        /*0058*/ 	.word	0x00000b20


	//----- nvinfo : EIATTR_CRS_STACK_SIZE
	.align		4
.L_15:
        /*005c*/ 	.byte	0x04, 0x1e
        /*005e*/ 	.short	(.L_17 - .L_16)
.L_16:
        /*0060*/ 	.word	0x00000000


	//----- nvinfo : EIATTR_CBANK_PARAM_SIZE
	.align		4
.L_17:
        /*0064*/ 	.byte	0x03, 0x19
        /*0066*/ 	.short	0x0010


	//----- nvinfo : EIATTR_PARAM_CBANK
	.align		4
        /*0068*/ 	.byte	0x04, 0x0a
        /*006a*/ 	.short	(.L_19 - .L_18)
	.align		4
.L_18:
        /*006c*/ 	.word	index@(.nv.constant0.transform_heter)
        /*0070*/ 	.short	0x0380
        /*0072*/ 	.short	0x0010


	//----- nvinfo : EIATTR_SW_WAR
	.align		4
.L_19:
        /*0074*/ 	.byte	0x04, 0x36
        /*0076*/ 	.short	(.L_21 - .L_20)
.L_20:
        /*0078*/ 	.word	0x00000008
.L_21:


//--------------------- .nv.callgraph             --------------------------
	.section	.nv.callgraph,"",@"SHT_CUDA_CALLGRAPH"
	.align	4
	.sectionentsize	8
	.align		4
        /*0000*/ 	.word	0x00000000
	.align		4
        /*0004*/ 	.word	0xffffffff
	.align		4
        /*0008*/ 	.word	0x00000000
	.align		4
        /*000c*/ 	.word	0xfffffffe
	.align		4
        /*0010*/ 	.word	0x00000000
	.align		4
        /*0014*/ 	.word	0xfffffffd
	.align		4
        /*0018*/ 	.word	0x00000000
	.align		4
        /*001c*/ 	.word	0xfffffffc


//--------------------- .text.transform_heter     --------------------------
	.section	.text.transform_heter,"ax",@progbits
	.align	128
        .global         transform_heter
        .type           transform_heter,@function
        .size           transform_heter,(.L_x_10 - transform_heter)
        .other          transform_heter,@"STO_CUDA_ENTRY STV_DEFAULT"
transform_heter:
.text.transform_heter:
[----:B------:R-:W-:Y:S08]  /*0000*/  LDC R1, c[0x0][0x37c] ;  /* 0x0000df00ff017b82 */ /* 0x000ff00000000800 */
[----:B------:R-:W0:Y:S01]  /*0010*/  LDC R5, c[0x0][0x360] ;  /* 0x0000d800ff057b82 */ /* 0x000e220000000800 */
[----:B------:R-:W1:Y:S01]  /*0020*/  LDCU.64 UR6, c[0x0][0x388] ;  /* 0x00007100ff0677ac */ /* 0x000e620008000a00 */
[----:B------:R-:W2:Y:S01]  /*0030*/  S2R R9, SR_TID.X ;  /* 0x0000000000097919 */ /* 0x000ea20000002100 */
[----:B-1----:R-:W-:Y:S01]  /*0040*/  UIADD3 UR4, UPT, UPT, UR7, -UR6, URZ ;  /* 0x8000000607047290 */ /* 0x002fe2000fffe0ff */
[----:B0-----:R-:W0:Y:S01]  /*0050*/  I2F.U32.RP R0, R5 ;  /* 0x0000000500007306 */ /* 0x001e220000209000 */
[----:B------:R-:W-:-:S07]  /*0060*/  ISETP.NE.U32.AND P2, PT, R5, RZ, PT ;  /* 0x000000ff0500720c */ /* 0x000fce0003f45070 */
[----:B0-----:R-:W0:Y:S02]  /*0070*/  MUFU.RCP R0, R0 ;  /* 0x0000000000007308 */ /* 0x001e240000001000 */
[----:B0-----:R-:W-:-:S06]  /*0080*/  VIADD R2, R0, 0xffffffe ;  /* 0x0ffffffe00027836 */ /* 0x001fcc0000000000 */
[----:B------:R0:W1:Y:S02]  /*0090*/  F2I.FTZ.U32.TRUNC.NTZ R3, R2 ;  /* 0x0000000200037305 */ /* 0x000064000021f000 */
[----:B0-----:R-:W-:Y:S02]  /*00a0*/  HFMA2 R2, -RZ, RZ, 0, 0 ;  /* 0x00000000ff027431 */ /* 0x001fe400000001ff */
[----:B-1----:R-:W-:-:S04]  /*00b0*/  IMAD.MOV R4, RZ, RZ, -R3 ;  /* 0x000000ffff047224 */ /* 0x002fc800078e0a03 */
[----:B------:R-:W-:-:S04]  /*00c0*/  IMAD R7, R4, R5, RZ ;  /* 0x0000000504077224 */ /* 0x000fc800078e02ff */
[----:B------:R-:W-:-:S06]  /*00d0*/  IMAD.HI.U32 R3, R3, R7, R2 ;  /* 0x0000000703037227 */ /* 0x000fcc00078e0002 */
[----:B------:R-:W-:-:S04]  /*00e0*/  IMAD.HI.U32 R4, R3, UR4, RZ ;  /* 0x0000000403047c27 */ /* 0x000fc8000f8e00ff */
[----:B------:R-:W-:-:S04]  /*00f0*/  IMAD.MOV R0, RZ, RZ, -R4 ;  /* 0x000000ffff007224 */ /* 0x000fc800078e0a04 */
[----:B------:R-:W-:-:S05]  /*0100*/  IMAD R0, R5, R0, UR4 ;  /* 0x0000000405007e24 */ /* 0x000fca000f8e0200 */
[----:B------:R-:W-:-:S13]  /*0110*/  ISETP.GE.U32.AND P0, PT, R0, R5, PT ;  /* 0x000000050000720c */ /* 0x000fda0003f06070 */
[----:B------:R-:W-:Y:S01]  /*0120*/  @P0 IMAD.IADD R0, R0, 0x1, -R5 ;  /* 0x0000000100000824 */ /* 0x000fe200078e0a05 */
[----:B------:R-:W-:-:S04]  /*0130*/  @P0 IADD3 R4, PT, PT, R4, 0x1, RZ ;  /* 0x0000000104040810 */ /* 0x000fc80007ffe0ff */
[----:B------:R-:W-:-:S13]  /*0140*/  ISETP.GE.U32.AND P1, PT, R0, R5, PT ;  /* 0x000000050000720c */ /* 0x000fda0003f26070 */
[----:B------:R-:W-:Y:S01]  /*0150*/  @P1 VIADD R4, R4, 0x1 ;  /* 0x0000000104041836 */ /* 0x000fe20000000000 */
[----:B------:R-:W-:-:S05]  /*0160*/  @!P2 LOP3.LUT R4, RZ, R5, RZ, 0x33, !PT ;  /* 0x00000005ff04a212 */ /* 0x000fca00078e33ff */
[----:B--2---:R-:W-:-:S04]  /*0170*/  IMAD R3, R4, R9, UR6 ;  /* 0x0000000604037e24 */ /* 0x004fc8000f8e0209 */
[----:B------:R-:W-:-:S05]  /*0180*/  IMAD.IADD R0, R4, 0x1, R3 ;  /* 0x0000000104007824 */ /* 0x000fca00078e0203 */
[----:B------:R-:W-:-:S13]  /*0190*/  ISETP.GE.U32.AND P0, PT, R3, R0, PT ;  /* 0x000000000300720c */ /* 0x000fda0003f06070 */
[----:B------:R-:W-:Y:S05]  /*01a0*/  @P0 EXIT ;  /* 0x000000000000094d */ /* 0x000fea0003800000 */
[C---:B------:R-:W-:Y:S01]  /*01b0*/  LOP3.LUT P1, R0, R4.reuse, 0x3, RZ, 0xc0, !PT ;  /* 0x0000000304007812 */ /* 0x040fe2000782c0ff */
[----:B------:R-:W0:Y:S01]  /*01c0*/  LDCU.64 UR4, c[0x0][0x358] ;  /* 0x00006b00ff0477ac */ /* 0x000e220008000a00 */
[----:B------:R-:W-:Y:S01]  /*01d0*/  IADD3 R2, PT, PT, R4, -0x1, RZ ;  /* 0xffffffff04027810 */ /* 0x000fe20007ffe0ff */
[----:B------:R-:W-:-:S03]  /*01e0*/  IMAD.MOV.U32 R5, RZ, RZ, R3 ;  /* 0x000000ffff057224 */ /* 0x000fc600078e0003 */
[----:B------:R-:W-:-:S07]  /*01f0*/  ISETP.GE.U32.AND P0, PT, R2, 0x3, PT ;  /* 0x000000030200780c */ /* 0x000fce0003f06070 */
[----:B------:R-:W-:Y:S06]  /*0200*/  @!P1 BRA `(.L_x_0) ;  /* 0x0000000000409947 */ /* 0x000fec0003800000 */
[----:B------:R-:W1:Y:S02]  /*0210*/  LDC.64 R2, c[0x0][0x380] ;  /* 0x0000e000ff027b82 */ /* 0x000e640000000a00 */
[----:B-1----:R-:W-:-:S04]  /*0220*/  IMAD.WIDE.U32 R2, R5, 0x4, R2 ;  /* 0x0000000405027825 */ /* 0x002fc800078e0002 */
[----:B------:R-:W-:Y:S01]  /*0230*/  IMAD.IADD R5, R5, 0x1, R0 ;  /* 0x0000000105057824 */ /* 0x000fe200078e0200 */
[----:B------:R-:W-:Y:S01]  /*0240*/  MOV R11, R3 ;  /* 0x00000003000b7202 */ /* 0x000fe20000000f00 */
[----:B------:R-:W-:Y:S02]  /*0250*/  IMAD.MOV.U32 R6, RZ, RZ, R2 ;  /* 0x000000ffff067224 */ /* 0x000fe400078e0002 */
[----:B------:R-:W-:-:S07]  /*0260*/  IMAD.MOV R0, RZ, RZ, -R0 ;  /* 0x000000ffff007224 */ /* 0x000fce00078e0a00 */
.L_x_1:
[----:B-1----:R-:W-:Y:S01]  /*0270*/  MOV R2, R6 ;  /* 0x0000000600027202 */ /* 0x002fe20000000f00 */
[----:B------:R-:W-:-:S05]  /*0280*/  IMAD.MOV.U32 R3, RZ, RZ, R11 ;  /* 0x000000ffff037224 */ /* 0x000fca00078e000b */
[----:B0-----:R-:W2:Y:S01]  /*0290*/  LDG.E R6, desc[UR4][R2.64] ;  /* 0x0000000402067981 */ /* 0x001ea2000c1e1900 */
[----:B------:R-:W-:-:S04]  /*02a0*/  IADD3 R0, PT, PT, R0, 0x1, RZ ;  /* 0x0000000100007810 */ /* 0x000fc80007ffe0ff */
[----:B------:R-:W-:Y:S01]  /*02b0*/  ISETP.NE.AND P1, PT, R0, RZ, PT ;  /* 0x000000ff0000720c */ /* 0x000fe20003f25270 */
[----:B--2---:R-:W-:Y:S01]  /*02c0*/  VIADD R7, R6, 0x1 ;  /* 0x0000000106077836 */ /* 0x004fe20000000000 */
[----:B------:R-:W-:-:S04]  /*02d0*/  IADD3 R6, P2, PT, R2, 0x4, RZ ;  /* 0x0000000402067810 */ /* 0x000fc80007f5e0ff */
[----:B------:R1:W-:Y:S01]  /*02e0*/  STG.E desc[UR4][R2.64], R7 ;  /* 0x0000000702007986 */ /* 0x0003e2000c101904 */
[----:B------:R-:W-:-:S06]  /*02f0*/  IMAD.X R11, RZ, RZ, R3, P2 ;  /* 0x000000ffff0b7224 */ /* 0x000fcc00010e0603 */
[----:B------:R-:W-:Y:S05]  /*0300*/  @P1 BRA `(.L_x_1) ;  /* 0xfffffffc00d81947 */ /* 0x000fea000383ffff */
.L_x_0:
[----:B0-----:R-:W-:Y:S05]  /*0310*/  @!P0 EXIT ;  /* 0x000000000000894d */ /* 0x001fea0003800000 */
[----:B-1----:R-:W0:Y:S01]  /*0320*/  LDC.64 R2, c[0x0][0x380] ;  /* 0x0000e000ff027b82 */ /* 0x002e220000000a00 */
[----:B------:R-:W-:Y:S01]  /*0330*/  IMAD R0, R4, R9, R4 ;  /* 0x0000000904007224 */ /* 0x000fe200078e0204 */
[----:B------:R-:W-:Y:S04]  /*0340*/  BSSY.RECONVERGENT B0, `(.L_x_2) ;  /* 0x000006a000007945 */ /* 0x000fe80003800200 */
[----:B------:R-:W-:-:S04]  /*0350*/  IADD3 R0, PT, PT, R5, -UR6, -R0 ;  /* 0x8000000605007c10 */ /* 0x000fc8000fffe800 */
[----:B------:R-:W-:Y:S01]  /*0360*/  ISETP.GE.AND P0, PT, R0, RZ, PT ;  /* 0x000000ff0000720c */ /* 0x000fe20003f06270 */
[----:B0-----:R-:W-:-:S03]  /*0370*/  IMAD.WIDE.U32 R2, R5, 0x4, R2 ;  /* 0x0000000405027825 */ /* 0x001fc600078e0002 */
[----:B------:R-:W-:-:S05]  /*0380*/  IADD3 R2, P1, PT, R2, 0x8, RZ ;  /* 0x0000000802027810 */ /* 0x000fca0007f3e0ff */
[----:B------:R-:W-:-:S04]  /*0390*/  IMAD.X R3, RZ, RZ, R3, P1 ;  /* 0x000000ffff037224 */ /* 0x000fc800008e0603 */
[----:B------:R-:W-:Y:S05]  /*03a0*/  @P0 BRA `(.L_x_3) ;  /* 0x00000004008c0947 */ /* 0x000fea0003800000 */
[----:B------:R-:W-:Y:S01]  /*03b0*/  IADD3 R4, PT, PT, -R0, RZ, RZ ;  /* 0x000000ff00047210 */ /* 0x000fe20007ffe1ff */
[----:B------:R-:W-:Y:S01]  /*03c0*/  BSSY.RECONVERGENT B1, `(.L_x_4) ;  /* 0x000003c000017945 */ /* 0x000fe20003800200 */
[----:B------:R-:W-:Y:S02]  /*03d0*/  PLOP3.LUT P0, PT, PT, PT, PT, 0x80, 0x8 ;  /* 0x000000000008781c */ /* 0x000fe40003f0f070 */
[----:B------:R-:W-:-:S13]  /*03e0*/  ISETP.GT.AND P1, PT, R4, 0xc, PT ;  /* 0x0000000c0400780c */ /* 0x000fda0003f24270 */
[----:B------:R-:W-:Y:S05]  /*03f0*/  @!P1 BRA `(.L_x_5) ;  /* 0x0000000000e09947 */ /* 0x000fea0003800000 */
[----:B------:R-:W-:-:S13]  /*0400*/  PLOP3.LUT P0, PT, PT, PT, PT, 0x8, 0x80 ;  /* 0x000000000080781c */ /* 0x000fda0003f0e170 */
.L_x_6:
[----:B------:R-:W2:Y:S04]  /*0410*/  LDG.E R9, desc[UR4][R2.64+-0x8] ;  /* 0xfffff80402097981 */ /* 0x000ea8000c1e1900 */
[----:B------:R-:W3:Y:S04]  /*0420*/  LDG.E R12, desc[UR4][R2.64] ;  /* 0x00000004020c7981 */ /* 0x000ee8000c1e1900 */
[----:B------:R-:W4:Y:S04]  /*0430*/  LDG.E R10, desc[UR4][R2.64+-0x4] ;  /* 0xfffffc04020a7981 */ /* 0x000f28000c1e1900 */
[----:B------:R-:W5:Y:S04]  /*0440*/  LDG.E R14, desc[UR4][R2.64+0x4] ;  /* 0x00000404020e7981 */ /* 0x000f68000c1e1900 */
        /* <DEDUP_REMOVED lines=11> */
[----:B------:R-:W5:Y:S01]  /*0500*/  LDG.E R5, desc[UR4][R2.64+0x34] ;  /* 0x0000340402057981 */ /* 0x000f62000c1e1900 */
[----:B------:R-:W-:-:S04]  /*0510*/  IADD3 R0, PT, PT, R0, 0x10, RZ ;  /* 0x0000001000007810 */ /* 0x000fc80007ffe0ff */
[----:B------:R-:W-:Y:S01]  /*0520*/  ISETP.GE.AND P1, PT, R0, -0xc, PT ;  /* 0xfffffff40000780c */ /* 0x000fe20003f26270 */
[----:B--2---:R-:W-:Y:S01]  /*0530*/  VIADD R9, R9, 0x1 ;  /* 0x0000000109097836 */ /* 0x004fe20000000000 */
[----:B---3--:R-:W-:-:S04]  /*0540*/  IADD3 R13, PT, PT, R12, 0x1, RZ ;  /* 0x000000010c0d7810 */ /* 0x008fc80007ffe0ff */
[----:B------:R0:W-:Y:S01]  /*0550*/  STG.E desc[UR4][R2.64+-0x8], R9 ;  /* 0xfffff80902007986 */ /* 0x0001e2000c101904 */
[----:B----4-:R-:W-:-:S03]  /*0560*/  VIADD R11, R10, 0x1 ;  /* 0x000000010a0b7836 */ /* 0x010fc60000000000 */
[----:B------:R1:W-:Y:S01]  /*0570*/  STG.E desc[UR4][R2.64], R13 ;  /* 0x0000000d02007986 */ /* 0x0003e2000c101904 */
[----:B-----5:R-:W-:-:S03]  /*0580*/  VIADD R15, R14, 0x1 ;  /* 0x000000010e0f7836 */ /* 0x020fc60000000000 */
[----:B------:R-:W-:Y:S01]  /*0590*/  STG.E desc[UR4][R2.64+-0x4], R11 ;  /* 0xfffffc0b02007986 */ /* 0x000fe2000c101904 */
[----:B0-----:R-:W-:-:S03]  /*05a0*/  VIADD R9, R20, 0x1 ;  /* 0x0000000114097836 */ /* 0x001fc60000000000 */
[----:B------:R-:W-:Y:S01]  /*05b0*/  STG.E desc[UR4][R2.64+0x4], R15 ;  /* 0x0000040f02007986 */ /* 0x000fe2000c101904 */
[----:B-1----:R-:W-:Y:S01]  /*05c0*/  VIADD R13, R4, 0x1 ;  /* 0x00000001040d7836 */ /* 0x002fe20000000000 */
[----:B------:R-:W-:Y:S02]  /*05d0*/  IADD3 R4, P2, PT, R2, 0x40, RZ ;  /* 0x0000004002047810 */ /* 0x000fe40007f5e0ff */
[----:B------:R0:W-:Y:S01]  /*05e0*/  STG.E desc[UR4][R2.64+0x10], R9 ;  /* 0x0000100902007986 */ /* 0x0001e2000c101904 */
[----:B------:R-:W-:Y:S01]  /*05f0*/  VIADD R17, R16, 0x1 ;  /* 0x0000000110117836 */ /* 0x000fe20000000000 */
[----:B------:R-:W-:Y:S01]  /*0600*/  IADD3 R19, PT, PT, R18, 0x1, RZ ;  /* 0x0000000112137810 */ /* 0x000fe20007ffe0ff */
[----:B------:R-:W-:Y:S01]  /*0610*/  VIADD R21, R21, 0x1 ;  /* 0x0000000115157836 */ /* 0x000fe20000000000 */
[----:B------:R-:W-:Y:S01]  /*0620*/  IADD3 R23, PT, PT, R22, 0x1, RZ ;  /* 0x0000000116177810 */ /* 0x000fe20007ffe0ff */
[----:B0-----:R-:W-:Y:S02]  /*0630*/  IMAD.X R9, RZ, RZ, R3, P2 ;  /* 0x000000ffff097224 */ /* 0x001fe400010e0603 */
[----:B------:R-:W-:-:S02]  /*0640*/  VIADD R25, R24, 0x1 ;  /* 0x0000000118197836 */ /* 0x000fc40000000000 */
[----:B------:R-:W-:Y:S01]  /*0650*/  VIADD R27, R26, 0x1 ;  /* 0x000000011a1b7836 */ /* 0x000fe20000000000 */
[----:B------:R-:W-:Y:S01]  /*0660*/  IADD3 R11, PT, PT, R8, 0x1, RZ ;  /* 0x00000001080b7810 */ /* 0x000fe20007ffe0ff */
[----:B------:R-:W-:Y:S01]  /*0670*/  VIADD R7, R7, 0x1 ;  /* 0x0000000107077836 */ /* 0x000fe20000000000 */
[----:B------:R-:W-:Y:S01]  /*0680*/  IADD3 R15, PT, PT, R6, 0x1, RZ ;  /* 0x00000001060f7810 */ /* 0x000fe20007ffe0ff */
[----:B------:R-:W-:Y:S01]  /*0690*/  VIADD R5, R5, 0x1 ;  /* 0x0000000105057836 */ /* 0x000fe20000000000 */
[----:B------:R-:W-:Y:S04]  /*06a0*/  STG.E desc[UR4][R2.64+0x8], R17 ;  /* 0x0000081102007986 */ /* 0x000fe8000c101904 */
        /* <DEDUP_REMOVED lines=9> */
[----:B------:R0:W-:Y:S02]  /*0740*/  STG.E desc[UR4][R2.64+0x34], R5 ;  /* 0x0000340502007986 */ /* 0x0001e4000c101904 */
[----:B0-----:R-:W-:Y:S01]  /*0750*/  MOV R2, R4 ;  /* 0x0000000400027202 */ /* 0x001fe20000000f00 */
[----:B------:R-:W-:Y:S01]  /*0760*/  IMAD.MOV.U32 R3, RZ, RZ, R9 ;  /* 0x000000ffff037224 */ /* 0x000fe200078e0009 */
[----:B------:R-:W-:Y:S06]  /*0770*/  @!P1 BRA `(.L_x_6) ;  /* 0xfffffffc00249947 */ /* 0x000fec000383ffff */
.L_x_5:
[----:B------:R-:W-:Y:S05]  /*0780*/  BSYNC.RECONVERGENT B1 ;  /* 0x0000000000017941 */ /* 0x000fea0003800200 */
.L_x_4:
[----:B------:R-:W-:Y:S01]  /*0790*/  IADD3 R4, PT, PT, -R0, RZ, RZ ;  /* 0x000000ff00047210 */ /* 0x000fe20007ffe1ff */
[----:B------:R-:W-:Y:S03]  /*07a0*/  BSSY.RECONVERGENT B1, `(.L_x_7) ;  /* 0x0000021000017945 */ /* 0x000fe60003800200 */
[----:B------:R-:W-:-:S13]  /*07b0*/  ISETP.GT.AND P1, PT, R4, 0x4, PT ;  /* 0x000000040400780c */ /* 0x000fda0003f24270 */
[----:B------:R-:W-:Y:S05]  /*07c0*/  @!P1 BRA `(.L_x_8) ;  /* 0x0000000000789947 */ /* 0x000fea0003800000 */
[----:B------:R-:W2:Y:S04]  /*07d0*/  LDG.E R4, desc[UR4][R2.64+-0x8] ;  /* 0xfffff80402047981 */ /* 0x000ea8000c1e1900 */
[----:B------:R-:W3:Y:S04]  /*07e0*/  LDG.E R6, desc[UR4][R2.64+-0x4] ;  /* 0xfffffc0402067981 */ /* 0x000ee8000c1e1900 */
[----:B------:R-:W4:Y:S04]  /*07f0*/  LDG.E R8, desc[UR4][R2.64] ;  /* 0x0000000402087981 */ /* 0x000f28000c1e1900 */
[----:B------:R-:W5:Y:S04]  /*0800*/  LDG.E R10, desc[UR4][R2.64+0x4] ;  /* 0x00000404020a7981 */ /* 0x000f68000c1e1900 */
[----:B------:R-:W5:Y:S04]  /*0810*/  LDG.E R12, desc[UR4][R2.64+0x8] ;  /* 0x00000804020c7981 */ /* 0x000f68000c1e1900 */
[----:B------:R-:W5:Y:S04]  /*0820*/  LDG.E R14, desc[UR4][R2.64+0xc] ;  /* 0x00000c04020e7981 */ /* 0x000f68000c1e1900 */
[----:B------:R-:W5:Y:S04]  /*0830*/  LDG.E R16, desc[UR4][R2.64+0x10] ;  /* 0x0000100402107981 */ /* 0x000f68000c1e1900 */
[----:B------:R-:W5:Y:S01]  /*0840*/  LDG.E R18, desc[UR4][R2.64+0x14] ;  /* 0x0000140402127981 */ /* 0x000f62000c1e1900 */
[----:B------:R-:W-:-:S02]  /*0850*/  PLOP3.LUT P0, PT, PT, PT, PT, 0x8, 0x80 ;  /* 0x000000000080781c */ /* 0x000fc40003f0e170 */
[----:B------:R-:W-:Y:S01]  /*0860*/  IADD3 R0, PT, PT, R0, 0x8, RZ ;  /* 0x0000000800007810 */ /* 0x000fe20007ffe0ff */
[----:B--2---:R-:W-:Y:S01]  /*0870*/  VIADD R5, R4, 0x1 ;  /* 0x0000000104057836 */ /* 0x004fe20000000000 */
[----:B------:R-:W-:Y:S02]  /*0880*/  IADD3 R4, P1, PT, R2, 0x20, RZ ;  /* 0x0000002002047810 */ /* 0x000fe40007f3e0ff */
[----:B---3--:R-:W-:Y:S02]  /*0890*/  IADD3 R7, PT, PT, R6, 0x1, RZ ;  /* 0x0000000106077810 */ /* 0x008fe40007ffe0ff */
[----:B------:R0:W-:Y:S01]  /*08a0*/  STG.E desc[UR4][R2.64+-0x8], R5 ;  /* 0xfffff80502007986 */ /* 0x0001e2000c101904 */
[----:B----4-:R-:W-:-:S03]  /*08b0*/  VIADD R9, R8, 0x1 ;  /* 0x0000000108097836 */ /* 0x010fc60000000000 */
[----:B------:R-:W-:Y:S01]  /*08c0*/  STG.E desc[UR4][R2.64+-0x4], R7 ;  /* 0xfffffc0702007986 */ /* 0x000fe2000c101904 */
[----:B-----5:R-:W-:-:S03]  /*08d0*/  IADD3 R11, PT, PT, R10, 0x1, RZ ;  /* 0x000000010a0b7810 */ /* 0x020fc60007ffe0ff */
[----:B------:R-:W-:Y:S01]  /*08e0*/  STG.E desc[UR4][R2.64], R9 ;  /* 0x0000000902007986 */ /* 0x000fe2000c101904 */
[----:B------:R-:W-:-:S03]  /*08f0*/  VIADD R13, R12, 0x1 ;  /* 0x000000010c0d7836 */ /* 0x000fc60000000000 */
[----:B------:R-:W-:Y:S01]  /*0900*/  STG.E desc[UR4][R2.64+0x4], R11 ;  /* 0x0000040b02007986 */ /* 0x000fe2000c101904 */
[----:B0-----:R-:W-:Y:S01]  /*0910*/  IMAD.X R5, RZ, RZ, R3, P1 ;  /* 0x000000ffff057224 */ /* 0x001fe200008e0603 */
[----:B------:R-:W-:Y:S02]  /*0920*/  IADD3 R15, PT, PT, R14, 0x1, RZ ;  /* 0x000000010e0f7810 */ /* 0x000fe40007ffe0ff */
[----:B------:R-:W-:Y:S01]  /*0930*/  STG.E desc[UR4][R2.64+0x8], R13 ;  /* 0x0000080d02007986 */ /* 0x000fe2000c101904 */
[----:B------:R-:W-:-:S03]  /*0940*/  VIADD R17, R16, 0x1 ;  /* 0x0000000110117836 */ /* 0x000fc60000000000 */
[----:B------:R-:W-:Y:S01]  /*0950*/  STG.E desc[UR4][R2.64+0xc], R15 ;  /* 0x00000c0f02007986 */ /* 0x000fe2000c101904 */
[----:B------:R-:W-:-:S03]  /*0960*/  IADD3 R19, PT, PT, R18, 0x1, RZ ;  /* 0x0000000112137810 */ /* 0x000fc60007ffe0ff */
[----:B------:R-:W-:Y:S04]  /*0970*/  STG.E desc[UR4][R2.64+0x10], R17 ;  /* 0x0000101102007986 */ /* 0x000fe8000c101904 */
[----:B------:R0:W-:Y:S02]  /*0980*/  STG.E desc[UR4][R2.64+0x14], R19 ;  /* 0x0000141302007986 */ /* 0x0001e4000c101904 */
[----:B0-----:R-:W-:Y:S01]  /*0990*/  IMAD.MOV.U32 R2, RZ, RZ, R4 ;  /* 0x000000ffff027224 */ /* 0x001fe200078e0004 */
[----:B------:R-:W-:-:S07]  /*09a0*/  MOV R3, R5 ;  /* 0x0000000500037202 */ /* 0x000fce0000000f00 */
.L_x_8:
[----:B------:R-:W-:Y:S05]  /*09b0*/  BSYNC.RECONVERGENT B1 ;  /* 0x0000000000017941 */ /* 0x000fea0003800200 */
.L_x_7:
[----:B------:R-:W-:-:S13]  /*09c0*/  ISETP.NE.OR P0, PT, R0, RZ, P0 ;  /* 0x000000ff0000720c */ /* 0x000fda0000705670 */
[----:B------:R-:W-:Y:S05]  /*09d0*/  @!P0 EXIT ;  /* 0x000000000000894d */ /* 0x000fea0003800000 */
.L_x_3:
[----:B------:R-:W-:Y:S05]  /*09e0*/  BSYNC.RECONVERGENT B0 ;  /* 0x0000000000007941 */ /* 0x000fea0003800200 */
.L_x_2:
[----:B------:R-:W2:Y:S04]  /*09f0*/  LDG.E R4, desc[UR4][R2.64+-0x8] ;  /* 0xfffff80402047981 */ /* 0x000ea8000c1e1900 */
[----:B------:R-:W3:Y:S04]  /*0a00*/  LDG.E R6, desc[UR4][R2.64+-0x4] ;  /* 0xfffffc0402067981 */ /* 0x000ee8000c1e1900 */
[----:B------:R-:W4:Y:S04]  /*0a10*/  LDG.E R8, desc[UR4][R2.64] ;  /* 0x0000000402087981 */ /* 0x000f28000c1e1900 */
[----:B------:R-:W5:Y:S01]  /*0a20*/  LDG.E R10, desc[UR4][R2.64+0x4] ;  /* 0x00000404020a7981 */ /* 0x000f62000c1e1900 */
[----:B------:R-:W-:-:S05]  /*0a30*/  VIADD R0, R0, 0x4 ;  /* 0x0000000400007836 */ /* 0x000fca0000000000 */
[----:B------:R-:W-:Y:S01]  /*0a40*/  ISETP.NE.AND P0, PT, R0, RZ, PT ;  /* 0x000000ff0000720c */ /* 0x000fe20003f05270 */
[----:B--2---:R-:W-:Y:S01]  /*0a50*/  VIADD R5, R4, 0x1 ;  /* 0x0000000104057836 */ /* 0x004fe20000000000 */
[----:B------:R-:W-:Y:S02]  /*0a60*/  IADD3 R4, P1, PT, R2, 0x10, RZ ;  /* 0x0000001002047810 */ /* 0x000fe40007f3e0ff */
[----:B---3--:R-:W-:Y:S02]  /*0a70*/  IADD3 R7, PT, PT, R6, 0x1, RZ ;  /* 0x0000000106077810 */ /* 0x008fe40007ffe0ff */
[----:B------:R-:W-:Y:S01]  /*0a80*/  STG.E desc[UR4][R2.64+-0x8], R5 ;  /* 0xfffff80502007986 */ /* 0x000fe2000c101904 */
[----:B------:R-:W-:Y:S01]  /*0a90*/  IADD3.X R13, PT, PT, RZ, R3, RZ, P1, !PT ;  /* 0x00000003ff0d7210 */ /* 0x000fe20000ffe4ff */
[----:B----4-:R-:W-:Y:S02]  /*0aa0*/  VIADD R9, R8, 0x1 ;  /* 0x0000000108097836 */ /* 0x010fe40000000000 */
[----:B------:R-:W-:Y:S01]  /*0ab0*/  STG.E desc[UR4][R2.64+-0x4], R7 ;  /* 0xfffffc0702007986 */ /* 0x000fe2000c101904 */
[----:B-----5:R-:W-:-:S03]  /*0ac0*/  IADD3 R11, PT, PT, R10, 0x1, RZ ;  /* 0x000000010a0b7810 */ /* 0x020fc60007ffe0ff */
[----:B------:R-:W-:Y:S04]  /*0ad0*/  STG.E desc[UR4][R2.64], R9 ;  /* 0x0000000902007986 */ /* 0x000fe8000c101904 */
[----:B------:R0:W-:Y:S02]  /*0ae0*/  STG.E desc[UR4][R2.64+0x4], R11 ;  /* 0x0000040b02007986 */ /* 0x0001e4000c101904 */
[----:B0-----:R-:W-:Y:S01]  /*0af0*/  IMAD.MOV.U32 R2, RZ, RZ, R4 ;  /* 0x000000ffff027224 */ /* 0x001fe200078e0004 */
[----:B------:R-:W-:Y:S01]  /*0b00*/  MOV R3, R13 ;  /* 0x0000000d00037202 */ /* 0x000fe20000000f00 */
[----:B------:R-:W-:Y:S06]  /*0b10*/  @P0 BRA `(.L_x_2) ;  /* 0xfffffffc00b40947 */ /* 0x000fec000383ffff */
[----:B------:R-:W-:Y:S05]  /*0b20*/  EXIT ;  /* 0x000000000000794d */ /* 0x000fea0003800000 */
.L_x_9:
[----:B------:R-:W-:-:S00]  /*0b30*/  BRA `(.L_x_9) ;  /* 0xfffffffc00fc7947 */ /* 0x000fc0000383ffff */
[----:B------:R-:W-:-:S00]  /*0b40*/  NOP ;  /* 0x0000000000007918 */ /* 0x000fc00000000000 */
        /* <DEDUP_REMOVED lines=11> */
.L_x_10:


//--------------------- .nv.shared.reserved.0     --------------------------
	.section	.nv.shared.reserved.0,"aw",@nobits
	.weak		__nv_reservedSMEM_offset_0_alias
	.size		__nv_reservedSMEM_offset_0_alias, 0, 64
	.other		__nv_reservedSMEM_offset_0_alias,@"STO_CUDA_RESERVED_SHARED STV_DEFAULT"
__nv_reservedSMEM_offset_0_alias:
	.zero		0
	.zero		64


//--------------------- .nv.constant0.transform_heter --------------------------
	.section	.nv.constant0.transform_heter,"a",@progbits
	.sectionflags	@""
	.align	4
.nv.constant0.transform_heter:
	.zero		912


//--------------------- SYMBOLS --------------------------

	.type		.nv.reservedSmem.offset0,@object
	.size		.nv.reservedSmem.offset0,0x4
